//
// Generated by NVIDIA NVVM Compiler
//
// Compiler Build ID: CL-36424714
// Cuda compilation tools, release 13.0, V13.0.88
// Based on NVVM 20.0.0
//

.version 9.0
.target sm_100
.address_size 64

	// .globl	_Z5queueP4nodei
.extern .func  (.param .b64 func_retval0) malloc
(
	.param .b64 malloc_param_0
)
;
.extern .func  (.param .b32 func_retval0) vprintf
(
	.param .b64 vprintf_param_0,
	.param .b64 vprintf_param_1
)
;
.global .align 8 .u64 pq;
.global .align 4 .b8 start_d[8];
.global .align 4 .b8 end_d[8];
.global .align 1 .b8 $str[24] = {71, 85, 65, 82, 68, 65, 78, 68, 79, 32, 78, 79, 68, 79, 83, 32, 69, 78, 32, 71, 80, 85, 10};
.global .align 1 .b8 $str$2[26] = {82, 69, 67, 85, 80, 69, 82, 65, 78, 68, 79, 32, 78, 79, 68, 79, 83, 32, 69, 78, 32, 67, 80, 85, 10};
.global .align 1 .b8 $str$3[9] = {32, 65, 58, 32, 37, 100, 32, 10};
.global .align 1 .b8 $str$4[29] = {115, 116, 97, 114, 116, 58, 32, 37, 100, 44, 37, 100, 32, 32, 32, 101, 110, 100, 58, 32, 37, 100, 44, 37, 100, 32, 10, 32};

.visible .entry _Z5queueP4nodei(
	.param .u64 .ptr .align 1 _Z5queueP4nodei_param_0,
	.param .u32 _Z5queueP4nodei_param_1
)
{
	.local .align 16 .b8 	__local_depot0[16];
	.reg .b64 	%SP;
	.reg .b64 	%SPL;
	.reg .pred 	%p<19>;
	.reg .b32 	%r<52>;
	.reg .b64 	%rd<99>;

	mov.u64 	%SPL, __local_depot0;
	cvta.local.u64 	%SP, %SPL;
	ld.param.u64 	%rd45, [_Z5queueP4nodei_param_0];
	ld.param.u32 	%r3, [_Z5queueP4nodei_param_1];
	cvta.to.global.u64 	%rd1, %rd45;
	add.u64 	%rd46, %SP, 0;
	add.u64 	%rd47, %SPL, 0;
	{ // callseq 0, 0
	.param .b64 param0;
	st.param.b64 	[param0], 32;
	.param .b64 retval0;
	call.uni (retval0), 
	malloc, 
	(
	param0
	);
	ld.param.b64 	%rd48, [retval0];
	} // callseq 0
	mov.b32 	%r4, 0;
	mov.b32 	%r5, 14;
	st.v2.u32 	[%rd48+16], {%r5, %r4};
	st.v2.u32 	[%rd48], {%r4, %r4};
	st.v2.u32 	[%rd48+8], {%r4, %r4};
	mov.b64 	%rd50, 0;
	st.u64 	[%rd48+24], %rd50;
	st.global.u64 	[pq], %rd48;
	st.local.u32 	[%rd47], %r3;
	mov.u64 	%rd51, $str$3;
	cvta.global.u64 	%rd52, %rd51;
	{ // callseq 1, 0
	.param .b64 param0;
	st.param.b64 	[param0], %rd52;
	.param .b64 param1;
	st.param.b64 	[param1], %rd46;
	.param .b32 retval0;
	call.uni (retval0), 
	vprintf, 
	(
	param0, 
	param1
	);
	ld.param.b32 	%r6, [retval0];
	} // callseq 1
	st.global.u32 	[start_d], %r4;
	st.global.u32 	[start_d+4], %r4;
	mov.b32 	%r8, 100;
	st.global.u32 	[end_d], %r8;
	st.global.u32 	[end_d+4], %r8;
	st.local.v4.u32 	[%rd47], {%r4, %r4, %r8, %r8};
	mov.u64 	%rd53, $str$4;
	cvta.global.u64 	%rd54, %rd53;
	{ // callseq 2, 0
	.param .b64 param0;
	st.param.b64 	[param0], %rd54;
	.param .b64 param1;
	st.param.b64 	[param1], %rd46;
	.param .b32 retval0;
	call.uni (retval0), 
	vprintf, 
	(
	param0, 
	param1
	);
	ld.param.b32 	%r9, [retval0];
	} // callseq 2
	{ // callseq 3, 0
	.param .b64 param0;
	st.param.b64 	[param0], 32;
	.param .b64 retval0;
	call.uni (retval0), 
	malloc, 
	(
	param0
	);
	ld.param.b64 	%rd55, [retval0];
	} // callseq 3
	mov.b32 	%r11, 21;
	st.v2.u32 	[%rd55+16], {%r11, %r4};
	mov.b32 	%r12, 1;
	st.v2.u32 	[%rd55], {%r4, %r12};
	st.v2.u32 	[%rd55+8], {%r4, %r4};
	st.u64 	[%rd55+24], %rd50;
	ld.global.u64 	%rd3, [pq];
	ld.u32 	%r13, [%rd3+16];
	setp.gt.s32 	%p1, %r13, 21;
	@%p1 bra 	$L__BB0_24;
	add.s64 	%rd85, %rd3, 24;
	ld.u64 	%rd82, [%rd3+24];
	setp.eq.s64 	%p2, %rd82, 0;
	mov.b64 	%rd56, 0;
	mov.u64 	%rd84, %rd56;
	@%p2 bra 	$L__BB0_4;
$L__BB0_2:
	ld.u32 	%r14, [%rd82+16];
	setp.gt.s32 	%p3, %r14, 20;
	mov.u64 	%rd84, %rd82;
	@%p3 bra 	$L__BB0_4;
	add.s64 	%rd85, %rd82, 24;
	ld.u64 	%rd82, [%rd82+24];
	setp.ne.s64 	%p4, %rd82, 0;
	mov.u64 	%rd84, %rd56;
	@%p4 bra 	$L__BB0_2;
$L__BB0_4:
	st.u64 	[%rd55+24], %rd84;
	st.u64 	[%rd85], %rd55;
$L__BB0_5:
	{ // callseq 4, 0
	.param .b64 param0;
	st.param.b64 	[param0], 32;
	.param .b64 retval0;
	call.uni (retval0), 
	malloc, 
	(
	param0
	);
	ld.param.b64 	%rd58, [retval0];
	} // callseq 4
	mov.b32 	%r15, 1;
	mov.b32 	%r16, 8;
	st.v2.u32 	[%rd58+16], {%r16, %r15};
	mov.b32 	%r17, 3;
	mov.b32 	%r18, 0;
	st.v2.u32 	[%rd58], {%r18, %r17};
	st.v2.u32 	[%rd58+8], {%r18, %r15};
	mov.b64 	%rd59, 0;
	st.u64 	[%rd58+24], %rd59;
	ld.global.u64 	%rd13, [pq];
	ld.u32 	%r19, [%rd13+16];
	setp.gt.s32 	%p5, %r19, 8;
	@%p5 bra 	$L__BB0_25;
	add.s64 	%rd89, %rd13, 24;
	ld.u64 	%rd86, [%rd13+24];
	setp.eq.s64 	%p6, %rd86, 0;
	mov.b64 	%rd60, 0;
	mov.u64 	%rd88, %rd60;
	@%p6 bra 	$L__BB0_9;
$L__BB0_7:
	ld.u32 	%r20, [%rd86+16];
	setp.gt.s32 	%p7, %r20, 7;
	mov.u64 	%rd88, %rd86;
	@%p7 bra 	$L__BB0_9;
	add.s64 	%rd89, %rd86, 24;
	ld.u64 	%rd86, [%rd86+24];
	setp.ne.s64 	%p8, %rd86, 0;
	mov.u64 	%rd88, %rd60;
	@%p8 bra 	$L__BB0_7;
$L__BB0_9:
	st.u64 	[%rd58+24], %rd88;
	st.u64 	[%rd89], %rd58;
$L__BB0_10:
	{ // callseq 5, 0
	.param .b64 param0;
	st.param.b64 	[param0], 32;
	.param .b64 retval0;
	call.uni (retval0), 
	malloc, 
	(
	param0
	);
	ld.param.b64 	%rd62, [retval0];
	} // callseq 5
	mov.b32 	%r21, 2;
	mov.b32 	%r22, 5;
	st.v2.u32 	[%rd62+16], {%r22, %r21};
	mov.b32 	%r23, 3;
	st.v2.u32 	[%rd62], {%r21, %r23};
	mov.b32 	%r24, 0;
	st.v2.u32 	[%rd62+8], {%r24, %r23};
	mov.b64 	%rd63, 0;
	st.u64 	[%rd62+24], %rd63;
	ld.global.u64 	%rd23, [pq];
	ld.u32 	%r25, [%rd23+16];
	setp.gt.s32 	%p9, %r25, 5;
	@%p9 bra 	$L__BB0_26;
	add.s64 	%rd93, %rd23, 24;
	ld.u64 	%rd90, [%rd23+24];
	setp.eq.s64 	%p10, %rd90, 0;
	mov.b64 	%rd64, 0;
	mov.u64 	%rd92, %rd64;
	@%p10 bra 	$L__BB0_14;
$L__BB0_12:
	ld.u32 	%r26, [%rd90+16];
	setp.gt.s32 	%p11, %r26, 4;
	mov.u64 	%rd92, %rd90;
	@%p11 bra 	$L__BB0_14;
	add.s64 	%rd93, %rd90, 24;
	ld.u64 	%rd90, [%rd90+24];
	setp.ne.s64 	%p12, %rd90, 0;
	mov.u64 	%rd92, %rd64;
	@%p12 bra 	$L__BB0_12;
$L__BB0_14:
	st.u64 	[%rd62+24], %rd92;
	st.u64 	[%rd93], %rd62;
$L__BB0_15:
	{ // callseq 6, 0
	.param .b64 param0;
	st.param.b64 	[param0], 32;
	.param .b64 retval0;
	call.uni (retval0), 
	malloc, 
	(
	param0
	);
	ld.param.b64 	%rd66, [retval0];
	} // callseq 6
	mov.b32 	%r27, 3;
	mov.b32 	%r28, 12;
	st.v2.u32 	[%rd66+16], {%r28, %r27};
	mov.b32 	%r29, 4;
	mov.b32 	%r30, 1;
	st.v2.u32 	[%rd66], {%r30, %r29};
	mov.b32 	%r31, 2;
	st.v2.u32 	[%rd66+8], {%r31, %r27};
	mov.b64 	%rd67, 0;
	st.u64 	[%rd66+24], %rd67;
	ld.global.u64 	%rd33, [pq];
	ld.u32 	%r32, [%rd33+16];
	setp.gt.s32 	%p13, %r32, 12;
	@%p13 bra 	$L__BB0_27;
	add.s64 	%rd97, %rd33, 24;
	ld.u64 	%rd94, [%rd33+24];
	setp.eq.s64 	%p14, %rd94, 0;
	mov.b64 	%rd68, 0;
	mov.u64 	%rd96, %rd68;
	@%p14 bra 	$L__BB0_19;
$L__BB0_17:
	ld.u32 	%r33, [%rd94+16];
	setp.gt.s32 	%p15, %r33, 11;
	mov.u64 	%rd96, %rd94;
	@%p15 bra 	$L__BB0_19;
	add.s64 	%rd97, %rd94, 24;
	ld.u64 	%rd94, [%rd94+24];
	setp.ne.s64 	%p16, %rd94, 0;
	mov.u64 	%rd96, %rd68;
	@%p16 bra 	$L__BB0_17;
$L__BB0_19:
	st.u64 	[%rd66+24], %rd96;
	st.u64 	[%rd97], %rd66;
$L__BB0_20:
	mov.u64 	%rd70, $str;
	cvta.global.u64 	%rd71, %rd70;
	{ // callseq 7, 0
	.param .b64 param0;
	st.param.b64 	[param0], %rd71;
	.param .b64 param1;
	st.param.b64 	[param1], 0;
	.param .b32 retval0;
	call.uni (retval0), 
	vprintf, 
	(
	param0, 
	param1
	);
	ld.param.b32 	%r34, [retval0];
	} // callseq 7
	ld.global.u64 	%rd72, [pq];
	ld.v2.u32 	{%r36, %r37}, [%rd72];
	ld.v2.u32 	{%r38, %r39}, [%rd72+8];
	ld.v2.u32 	{%r40, %r41}, [%rd72+16];
	ld.u64 	%rd73, [%rd72+24];
	st.global.v2.u32 	[%rd1], {%r36, %r37};
	st.global.v2.u32 	[%rd1+8], {%r38, %r39};
	st.global.v2.u32 	[%rd1+16], {%r40, %r41};
	st.global.u64 	[%rd1+24], %rd73;
	ld.global.u64 	%rd74, [pq];
	ld.u64 	%rd98, [%rd74+24];
	setp.eq.s64 	%p17, %rd98, 0;
	@%p17 bra 	$L__BB0_23;
	mov.b32 	%r51, 0;
$L__BB0_22:
	add.s32 	%r2, %r51, 1;
	mul.wide.u32 	%rd75, %r51, 32;
	add.s64 	%rd76, %rd1, %rd75;
	ld.v2.u32 	{%r43, %r44}, [%rd98];
	ld.v2.u32 	{%r45, %r46}, [%rd98+8];
	ld.v2.u32 	{%r47, %r48}, [%rd98+16];
	ld.u64 	%rd77, [%rd98+24];
	st.global.v2.u32 	[%rd76+32], {%r43, %r44};
	st.global.v2.u32 	[%rd76+40], {%r45, %r46};
	st.global.v2.u32 	[%rd76+48], {%r47, %r48};
	st.global.u64 	[%rd76+56], %rd77;
	ld.global.u64 	%rd78, [pq];
	ld.u64 	%rd79, [%rd78+24];
	st.global.u64 	[pq], %rd79;
	ld.u64 	%rd98, [%rd79+24];
	setp.ne.s64 	%p18, %rd98, 0;
	mov.u32 	%r51, %r2;
	@%p18 bra 	$L__BB0_22;
$L__BB0_23:
	mov.u64 	%rd80, $str$2;
	cvta.global.u64 	%rd81, %rd80;
	{ // callseq 8, 0
	.param .b64 param0;
	st.param.b64 	[param0], %rd81;
	.param .b64 param1;
	st.param.b64 	[param1], 0;
	.param .b32 retval0;
	call.uni (retval0), 
	vprintf, 
	(
	param0, 
	param1
	);
	ld.param.b32 	%r49, [retval0];
	} // callseq 8
	ret;
$L__BB0_24:
	st.u64 	[%rd55+24], %rd3;
	st.global.u64 	[pq], %rd55;
	bra.uni 	$L__BB0_5;
$L__BB0_25:
	st.u64 	[%rd58+24], %rd13;
	st.global.u64 	[pq], %rd58;
	bra.uni 	$L__BB0_10;
$L__BB0_26:
	st.u64 	[%rd62+24], %rd23;
	st.global.u64 	[pq], %rd62;
	bra.uni 	$L__BB0_15;
$L__BB0_27:
	st.u64 	[%rd66+24], %rd33;
	st.global.u64 	[pq], %rd66;
	bra.uni 	$L__BB0_20;

}


// ===== COMPILED SASS (sm_100) =====

	.target	sm_100

	.elftype	@"ET_EXEC"


//--------------------- .note.nv.tkinfo           --------------------------
	.section	.note.nv.tkinfo,"",@"SHT_NOTE"
	.sectionflags	@"SHF_NOTE_NV_TKINFO"
	.tkinfo
        /*0018*/ 	.word	0x00000002
        /*0030*/ 	.string	""
        /*0030*/ 	.string	"ptxas"
        /*0030*/ 	.string	"Cuda compilation tools, release 13.0, V13.0.88"
        /*0030*/ 	.string	"Build cuda_13.0.r13.0/compiler.36424714_0"
        /*0030*/ 	.string	"-arch sm_100 -m 64 "



//--------------------- .note.nv.cuinfo           --------------------------
	.section	.note.nv.cuinfo,"",@"SHT_NOTE"
	.sectionflags	@"SHF_NOTE_NV_CUINFO"
        /*0018*/ 	.short	0x0002
        /*001a*/ 	.short	0x0064
        /*001c*/ 	.short	0x0082
	.zero		2


//--------------------- .nv.info                  --------------------------
	.section	.nv.info,"",@"SHT_CUDA_INFO"
	.align	4


	//----- nvinfo : EIATTR_REGCOUNT
	.align		4
        /*0000*/ 	.byte	0x04, 0x2f
        /*0002*/ 	.short	(.L_8 - .L_7)
	.align		4
.L_7:
        /*0004*/ 	.word	index@(_Z5queueP4nodei)
        /*0008*/ 	.word	0x0000001a


	//----- nvinfo : EIATTR_FRAME_SIZE
	.align		4
.L_8:
        /*000c*/ 	.byte	0x04, 0x11
        /*000e*/ 	.short	(.L_10 - .L_9)
	.align		4
.L_9:
        /*0010*/ 	.word	index@(_Z5queueP4nodei)
        /*0014*/ 	.word	0x00000010


	//----- nvinfo : EIATTR_MIN_STACK_SIZE
	.align		4
.L_10:
        /*0018*/ 	.byte	0x04, 0x12
        /*001a*/ 	.short	(.L_12 - .L_11)
	.align		4
.L_11:
        /*001c*/ 	.word	index@(_Z5queueP4nodei)
        /*0020*/ 	.word	0x00000010
.L_12:


//--------------------- .nv.compat                --------------------------
	.section	.nv.compat,"",@"SHT_CUDA_COMPAT_INFO"
	.align	4
        /*0000*/ 	.byte	0x02, 0x09, 0x00, 0x00, 0x02, 0x02, 0x01, 0x00, 0x02, 0x05, 0x05, 0x00, 0x03, 0x07, 0x01, 0x01
        /*0010*/ 	.byte	0x02, 0x03, 0x00, 0x00, 0x02, 0x06, 0x01, 0x00, 0x04, 0x0b, 0x08, 0x00, 0x09, 0x00, 0x00, 0x00
        /*0020*/ 	.byte	0x00, 0x00, 0x00, 0x00


//--------------------- .nv.info._Z5queueP4nodei  --------------------------
	.section	.nv.info._Z5queueP4nodei,"",@"SHT_CUDA_INFO"
	.sectionflags	@""
	.align	4


	//----- nvinfo : EIATTR_CUDA_API_VERSION
	.align		4
        /*0000*/ 	.byte	0x04, 0x37
        /*0002*/ 	.short	(.L_14 - .L_13)
.L_13:
        /*0004*/ 	.word	0x00000082


	//----- nvinfo : EIATTR_KPARAM_INFO
	.align		4
.L_14:
        /*0008*/ 	.byte	0x04, 0x17
        /*000a*/ 	.short	(.L_16 - .L_15)
.L_15:
        /*000c*/ 	.word	0x00000000
        /*0010*/ 	.short	0x0001
        /*0012*/ 	.short	0x0008
        /*0014*/ 	.byte	0x00, 0xf0, 0x11, 0x00


	//----- nvinfo : EIATTR_KPARAM_INFO
	.align		4
.L_16:
        /*0018*/ 	.byte	0x04, 0x17
        /*001a*/ 	.short	(.L_18 - .L_17)
.L_17:
        /*001c*/ 	.word	0x00000000
        /*0020*/ 	.short	0x0000
        /*0022*/ 	.short	0x0000
        /*0024*/ 	.byte	0x00, 0xf5, 0x21, 0x00


	//----- nvinfo : EIATTR_SPARSE_MMA_MASK
	.align		4
.L_18:
        /*0028*/ 	.byte	0x03, 0x50
        /*002a*/ 	.short	0x0000


	//----- nvinfo : EIATTR_MAXREG_COUNT
	.align		4
        /*002c*/ 	.byte	0x03, 0x1b
        /*002e*/ 	.short	0x00ff


	//----- nvinfo : EIATTR_EXTERNS
	.align		4
        /*0030*/ 	.byte	0x04, 0x0f
        /*0032*/ 	.short	(.L_20 - .L_19)


	//   ....[0]....
	.align		4
.L_19:
        /*0034*/ 	.word	index@(malloc)


	//   ....[1]....
	.align		4
        /*0038*/ 	.word	index@(vprintf)


	//----- nvinfo : EIATTR_MERCURY_ISA_VERSION
	.align		4
.L_20:
        /*003c*/ 	.byte	0x03, 0x5f
        /*003e*/ 	.short	0x0101


	//----- nvinfo : EIATTR_VRC_CTA_INIT_COUNT
	.align		4
        /*0040*/ 	.byte	0x02, 0x4a
	.zero		1
	.zero		1


	//----- nvinfo : EIATTR_SYSCALL_OFFSETS
	.align		4
        /*0044*/ 	.byte	0x04, 0x46
        /*0046*/ 	.short	(.L_22 - .L_21)


	//   ....[0]....
.L_21:
        /*0048*/ 	.word	0x000000c0


	//   ....[1]....
        /*004c*/ 	.word	0x00000210


	//   ....[2]....
        /*0050*/ 	.word	0x00000340


	//   ....[3]....
        /*0054*/ 	.word	0x00000390


	//   ....[4]....
        /*0058*/ 	.word	0x000006d0


	//   ....[5]....
        /*005c*/ 	.word	0x00000a30


	//   ....[6]....
        /*0060*/ 	.word	0x00000d90


	//   ....[7]....
        /*0064*/ 	.word	0x00001110


	//   ....[8]....
        /*0068*/ 	.word	0x00001400


	//----- nvinfo : EIATTR_EXIT_INSTR_OFFSETS
	.align		4
.L_22:
        /*006c*/ 	.byte	0x04, 0x1c
        /*006e*/ 	.short	(.L_24 - .L_23)


	//   ....[0]....
.L_23:
        /*0070*/ 	.word	0x00001410


	//----- nvinfo : EIATTR_CRS_STACK_SIZE
	.align		4
.L_24:
        /*0074*/ 	.byte	0x04, 0x1e
        /*0076*/ 	.short	(.L_26 - .L_25)
.L_25:
        /*0078*/ 	.word	0x00000000


	//----- nvinfo : EIATTR_CBANK_PARAM_SIZE
	.align		4
.L_26:
        /*007c*/ 	.byte	0x03, 0x19
        /*007e*/ 	.short	0x000c


	//----- nvinfo : EIATTR_PARAM_CBANK
	.align		4
        /*0080*/ 	.byte	0x04, 0x0a
        /*0082*/ 	.short	(.L_28 - .L_27)
	.align		4
.L_27:
        /*0084*/ 	.word	index@(.nv.constant0._Z5queueP4nodei)
        /*0088*/ 	.short	0x0380
        /*008a*/ 	.short	0x000c


	//----- nvinfo : EIATTR_SW_WAR
	.align		4
.L_28:
        /*008c*/ 	.byte	0x04, 0x36
        /*008e*/ 	.short	(.L_30 - .L_29)
.L_29:
        /*0090*/ 	.word	0x00000008
.L_30:


//--------------------- .nv.callgraph             --------------------------
	.section	.nv.callgraph,"",@"SHT_CUDA_CALLGRAPH"
	.align	4
	.sectionentsize	8
	.align		4
        /*0000*/ 	.word	0x00000000
	.align		4
        /*0004*/ 	.word	0xffffffff
	.align		4
        /*0008*/ 	.word	index@(_Z5queueP4nodei)
	.align		4
        /*000c*/ 	.word	index@(vprintf)
	.align		4
        /*0010*/ 	.word	index@(_Z5queueP4nodei)
	.align		4
        /*0014*/ 	.word	index@(malloc)
	.align		4
        /*0018*/ 	.word	0x00000000
	.align		4
        /*001c*/ 	.word	0xfffffffe
	.align		4
        /*0020*/ 	.word	0x00000000
	.align		4
        /*0024*/ 	.word	0xfffffffd
	.align		4
        /*0028*/ 	.word	0x00000000
	.align		4
        /*002c*/ 	.word	0xfffffffc


//--------------------- .nv.constant4             --------------------------
	.section	.nv.constant4,"a",@progbits
	.align	8
	.align		8
.nv.constant4:
        /*0000*/ 	.dword	malloc
	.align		8
        /*0008*/ 	.dword	vprintf
	.align		8
        /*0010*/ 	.dword	pq
	.align		8
        /*0018*/ 	.dword	start_d
	.align		8
        /*0020*/ 	.dword	end_d
	.align		8
        /*0028*/ 	.dword	$str
	.align		8
        /*0030*/ 	.dword	$str$2
	.align		8
        /*0038*/ 	.dword	$str$3
	.align		8
        /*0040*/ 	.dword	$str$4


//--------------------- .text._Z5queueP4nodei     --------------------------
	.section	.text._Z5queueP4nodei,"ax",@progbits
	.align	128
        .global         _Z5queueP4nodei
        .type           _Z5queueP4nodei,@function
        .size           _Z5queueP4nodei,(.L_x_33 - _Z5queueP4nodei)
        .other          _Z5queueP4nodei,@"STO_CUDA_ENTRY STV_DEFAULT"
_Z5queueP4nodei:
.text._Z5queueP4nodei:
[----:B------:R-:W0:Y:S01]  /*0000*/  LDC R1, c[0x0][0x37c] ;  /* 0x0000df00ff017b82 */ /* 0x000e220000000800 */
[----:B------:R-:W-:Y:S01]  /*0010*/  MOV R2, 0x0 ;  /* 0x0000000000027802 */ /* 0x000fe20000000f00 */
[----:B------:R-:W1:Y:S01]  /*0020*/  LDCU UR4, c[0x0][0x2f8] ;  /* 0x00005f00ff0477ac */ /* 0x000e620008000800 */
[----:B0-----:R-:W-:-:S05]  /*0030*/  VIADD R1, R1, 0xfffffff0 ;  /* 0xfffffff001017836 */ /* 0x001fca0000000000 */
[----:B------:R0:W2:Y:S01]  /*0040*/  LDC.64 R6, c[0x4][R2] ;  /* 0x0100000002067b82 */ /* 0x0000a20000000a00 */
[----:B------:R-:W3:Y:S01]  /*0050*/  LDCU UR5, c[0x0][0x2fc] ;  /* 0x00005f80ff0577ac */ /* 0x000ee20008000800 */
[----:B------:R-:W-:Y:S02]  /*0060*/  IMAD.MOV.U32 R4, RZ, RZ, 0x20 ;  /* 0x00000020ff047424 */ /* 0x000fe400078e00ff */
[----:B------:R-:W-:Y:S01]  /*0070*/  IMAD.MOV.U32 R5, RZ, RZ, RZ ;  /* 0x000000ffff057224 */ /* 0x000fe200078e00ff */
[----:B------:R-:W4:Y:S01]  /*0080*/  LDCU.64 UR36, c[0x0][0x358] ;  /* 0x00006b00ff2477ac */ /* 0x000f220008000a00 */
[----:B-1----:R-:W-:-:S05]  /*0090*/  IADD3 R16, P0, PT, R1, UR4, RZ ;  /* 0x0000000401107c10 */ /* 0x002fca000ff1e0ff */
[----:B0--3--:R-:W-:-:S08]  /*00a0*/  IMAD.X R17, RZ, RZ, UR5, P0 ;  /* 0x00000005ff117e24 */ /* 0x009fd000080e06ff */
[----:B------:R-:W-:-:S07]  /*00b0*/  LEPC R20, `(.L_x_0) ;  /* 0x000000001014794e */ /* 0x000fce0000000000 */
[----:B--2-4-:R-:W-:Y:S05]  /*00c0*/  CALL.ABS.NOINC R6 ;  /* 0x0000000006007343 */ /* 0x014fea0003c00000 */
.L_x_0:
[----:B------:R-:W0:Y:S01]  /*00d0*/  LDC.64 R10, c[0x4][0x10] ;  /* 0x01000400ff0a7b82 */ /* 0x000e220000000a00 */
[----:B------:R-:W-:Y:S02]  /*00e0*/  HFMA2 R7, -RZ, RZ, 0, 0 ;  /* 0x00000000ff077431 */ /* 0x000fe400000001ff */
[----:B------:R-:W-:Y:S01]  /*00f0*/  IMAD.MOV.U32 R6, RZ, RZ, 0xe ;  /* 0x0000000eff067424 */ /* 0x000fe200078e00ff */
[----:B------:R-:W-:Y:S01]  /*0100*/  MOV R18, 0x8 ;  /* 0x0000000800127802 */ /* 0x000fe20000000f00 */
[----:B------:R-:W-:Y:S01]  /*0110*/  IMAD.MOV.U32 R8, RZ, RZ, R4 ;  /* 0x000000ffff087224 */ /* 0x000fe200078e0004 */
[----:B------:R-:W1:Y:S01]  /*0120*/  LDCU.64 UR4, c[0x4][0x38] ;  /* 0x01000700ff0477ac */ /* 0x000e620008000a00 */
[----:B------:R-:W-:Y:S01]  /*0130*/  IMAD.MOV.U32 R9, RZ, RZ, R5 ;  /* 0x000000ffff097224 */ /* 0x000fe200078e0005 */
[----:B------:R-:W2:Y:S04]  /*0140*/  LDC R0, c[0x0][0x388] ;  /* 0x0000e200ff007b82 */ /* 0x000ea80000000800 */
[----:B------:R3:W-:Y:S04]  /*0150*/  ST.E.64 desc[UR36][R8.64+0x10], R6 ;  /* 0x0000100608007985 */ /* 0x0007e8000c101b24 */
[----:B------:R4:W-:Y:S01]  /*0160*/  ST.E.64 desc[UR36][R8.64], RZ ;  /* 0x000000ff08007985 */ /* 0x0009e2000c101b24 */
[----:B------:R4:W4:Y:S03]  /*0170*/  LDC.64 R12, c[0x4][R18] ;  /* 0x01000000120c7b82 */ /* 0x0009260000000a00 */
[----:B------:R0:W-:Y:S04]  /*0180*/  ST.E.64 desc[UR36][R8.64+0x8], RZ ;  /* 0x000008ff08007985 */ /* 0x0001e8000c101b24 */
[----:B------:R0:W-:Y:S01]  /*0190*/  ST.E.64 desc[UR36][R8.64+0x18], RZ ;  /* 0x000018ff08007985 */ /* 0x0001e2000c101b24 */
[----:B-1----:R-:W-:Y:S01]  /*01a0*/  IMAD.U32 R4, RZ, RZ, UR4 ;  /* 0x00000004ff047e24 */ /* 0x002fe2000f8e00ff */
[----:B---3--:R-:W-:Y:S01]  /*01b0*/  MOV R7, R17 ;  /* 0x0000001100077202 */ /* 0x008fe20000000f00 */
[----:B------:R-:W-:Y:S01]  /*01c0*/  IMAD.U32 R5, RZ, RZ, UR5 ;  /* 0x00000005ff057e24 */ /* 0x000fe2000f8e00ff */
[----:B0-----:R0:W-:Y:S01]  /*01d0*/  STG.E.64 desc[UR36][R10.64], R8 ;  /* 0x000000080a007986 */ /* 0x0011e2000c101b24 */
[----:B------:R-:W-:-:S03]  /*01e0*/  IMAD.MOV.U32 R6, RZ, RZ, R16 ;  /* 0x000000ffff067224 */ /* 0x000fc600078e0010 */
[----:B--2---:R0:W-:Y:S04]  /*01f0*/  STL [R1], R0 ;  /* 0x0000000001007387 */ /* 0x0041e80000100800 */
[----:B------:R-:W-:-:S07]  /*0200*/  LEPC R20, `(.L_x_1) ;  /* 0x000000001014794e */ /* 0x000fce0000000000 */
[----:B0---4-:R-:W-:Y:S05]  /*0210*/  CALL.ABS.NOINC R12 ;  /* 0x000000000c007343 */ /* 0x011fea0003c00000 */
.L_x_1:
[----:B------:R-:W0:Y:S01]  /*0220*/  LDC.64 R12, c[0x4][0x18] ;  /* 0x01000600ff0c7b82 */ /* 0x000e220000000a00 */
[----:B------:R-:W-:Y:S01]  /*0230*/  IMAD.MOV.U32 R10, RZ, RZ, 0x64 ;  /* 0x00000064ff0a7424 */ /* 0x000fe200078e00ff */
[----:B------:R-:W-:Y:S01]  /*0240*/  CS2R R8, SRZ ;  /* 0x0000000000087805 */ /* 0x000fe2000001ff00 */
[----:B------:R-:W-:Y:S01]  /*0250*/  IMAD.MOV.U32 R11, RZ, RZ, 0x64 ;  /* 0x00000064ff0b7424 */ /* 0x000fe200078e00ff */
[----:B------:R-:W1:Y:S01]  /*0260*/  LDCU.64 UR4, c[0x4][0x40] ;  /* 0x01000800ff0477ac */ /* 0x000e620008000a00 */
[----:B------:R-:W-:Y:S01]  /*0270*/  IMAD.MOV.U32 R3, RZ, RZ, 0x64 ;  /* 0x00000064ff037424 */ /* 0x000fe200078e00ff */
[----:B------:R-:W-:Y:S01]  /*0280*/  MOV R6, R16 ;  /* 0x0000001000067202 */ /* 0x000fe20000000f00 */
[----:B------:R-:W-:Y:S01]  /*0290*/  IMAD.MOV.U32 R7, RZ, RZ, R17 ;  /* 0x000000ffff077224 */ /* 0x000fe200078e0011 */
[----:B------:R-:W2:Y:S01]  /*02a0*/  LDC.64 R14, c[0x4][0x20] ;  /* 0x01000800ff0e7b82 */ /* 0x000ea20000000a00 */
[----:B------:R3:W-:Y:S07]  /*02b0*/  STL.128 [R1], R8 ;  /* 0x0000000801007387 */ /* 0x0007ee0000100c00 */
[----:B------:R-:W4:Y:S01]  /*02c0*/  LDC.64 R18, c[0x4][R18] ;  /* 0x0100000012127b82 */ /* 0x000f220000000a00 */
[----:B-1----:R-:W-:Y:S01]  /*02d0*/  IMAD.U32 R4, RZ, RZ, UR4 ;  /* 0x00000004ff047e24 */ /* 0x002fe2000f8e00ff */
[----:B0-----:R3:W-:Y:S01]  /*02e0*/  STG.E desc[UR36][R12.64], RZ ;  /* 0x000000ff0c007986 */ /* 0x0017e2000c101924 */
[----:B------:R-:W-:-:S03]  /*02f0*/  IMAD.U32 R5, RZ, RZ, UR5 ;  /* 0x00000005ff057e24 */ /* 0x000fc6000f8e00ff */
[----:B------:R3:W-:Y:S04]  /*0300*/  STG.E desc[UR36][R12.64+0x4], RZ ;  /* 0x000004ff0c007986 */ /* 0x0007e8000c101924 */
[----:B--2---:R3:W-:Y:S04]  /*0310*/  STG.E desc[UR36][R14.64], R3 ;  /* 0x000000030e007986 */ /* 0x0047e8000c101924 */
[----:B------:R3:W-:Y:S02]  /*0320*/  STG.E desc[UR36][R14.64+0x4], R3 ;  /* 0x000004030e007986 */ /* 0x0007e4000c101924 */
[----:B------:R-:W-:-:S07]  /*0330*/  LEPC R20, `(.L_x_2) ;  /* 0x000000001014794e */ /* 0x000fce0000000000 */
[----:B---34-:R-:W-:Y:S05]  /*0340*/  CALL.ABS.NOINC R18 ;  /* 0x0000000012007343 */ /* 0x018fea0003c00000 */
.L_x_2:
[----:B------:R-:W0:Y:S01]  /*0350*/  LDC.64 R2, c[0x4][R2] ;  /* 0x0100000002027b82 */ /* 0x000e220000000a00 */
[----:B------:R-:W-:Y:S02]  /*0360*/  IMAD.MOV.U32 R4, RZ, RZ, 0x20 ;  /* 0x00000020ff047424 */ /* 0x000fe400078e00ff */
[----:B------:R-:W-:-:S07]  /*0370*/  IMAD.MOV.U32 R5, RZ, RZ, RZ ;  /* 0x000000ffff057224 */ /* 0x000fce00078e00ff */
[----:B------:R-:W-:-:S07]  /*0380*/  LEPC R20, `(.L_x_3) ;  /* 0x000000001014794e */ /* 0x000fce0000000000 */
[----:B0-----:R-:W-:Y:S05]  /*0390*/  CALL.ABS.NOINC R2 ;  /* 0x0000000002007343 */ /* 0x001fea0003c00000 */
.L_x_3:
[----:B------:R-:W0:Y:S01]  /*03a0*/  LDC.64 R6, c[0x4][0x10] ;  /* 0x01000400ff067b82 */ /* 0x000e220000000a00 */
[----:B------:R-:W-:Y:S02]  /*03b0*/  HFMA2 R11, -RZ, RZ, 0, 5.9604644775390625e-08 ;  /* 0x00000001ff0b7431 */ /* 0x000fe400000001ff */
[----:B------:R-:W-:Y:S01]  /*03c0*/  IMAD.MOV.U32 R8, RZ, RZ, 0x15 ;  /* 0x00000015ff087424 */ /* 0x000fe200078e00ff */
[----:B------:R1:W-:Y:S01]  /*03d0*/  ST.E.64 desc[UR36][R4.64+0x8], RZ ;  /* 0x000008ff04007985 */ /* 0x0003e2000c101b24 */
[----:B------:R-:W-:Y:S02]  /*03e0*/  IMAD.MOV.U32 R9, RZ, RZ, RZ ;  /* 0x000000ffff097224 */ /* 0x000fe400078e00ff */
[----:B------:R-:W-:Y:S01]  /*03f0*/  IMAD.MOV.U32 R10, RZ, RZ, RZ ;  /* 0x000000ffff0a7224 */ /* 0x000fe200078e00ff */
[----:B------:R1:W-:Y:S04]  /*0400*/  ST.E.64 desc[UR36][R4.64+0x18], RZ ;  /* 0x000018ff04007985 */ /* 0x0003e8000c101b24 */
[----:B------:R1:W-:Y:S04]  /*0410*/  ST.E.64 desc[UR36][R4.64+0x10], R8 ;  /* 0x0000100804007985 */ /* 0x0003e8000c101b24 */
[----:B------:R1:W-:Y:S04]  /*0420*/  ST.E.64 desc[UR36][R4.64], R10 ;  /* 0x0000000a04007985 */ /* 0x0003e8000c101b24 */
[----:B0-----:R-:W2:Y:S04]  /*0430*/  LDG.E.64 R2, desc[UR36][R6.64] ;  /* 0x0000002406027981 */ /* 0x001ea8000c1e1b00 */
[----:B--2---:R-:W2:Y:S01]  /*0440*/  LD.E R0, desc[UR36][R2.64+0x10] ;  /* 0x0000102402007980 */ /* 0x004ea2000c101900 */
[----:B------:R-:W-:Y:S01]  /*0450*/  BSSY.RECONVERGENT B0, `(.L_x_4) ;  /* 0x0000022000007945 */ /* 0x000fe20003800200 */
[----:B--2---:R-:W-:-:S13]  /*0460*/  ISETP.GT.AND P0, PT, R0, 0x15, PT ;  /* 0x000000150000780c */ /* 0x004fda0003f04270 */
[----:B------:R1:W-:Y:S04]  /*0470*/  @P0 ST.E.64 desc[UR36][R4.64+0x18], R2 ;  /* 0x0000180204000985 */ /* 0x0003e8000c101b24 */
[----:B------:R1:W-:Y:S01]  /*0480*/  @P0 STG.E.64 desc[UR36][R6.64], R4 ;  /* 0x0000000406000986 */ /* 0x0003e2000c101b24 */
[----:B------:R-:W-:Y:S05]  /*0490*/  @P0 BRA `(.L_x_5) ;  /* 0x0000000000740947 */ /* 0x000fea0003800000 */
[----:B-1----:R-:W2:Y:S01]  /*04a0*/  LD.E.64 R10, desc[UR36][R2.64+0x18] ;  /* 0x00001824020a7980 */ /* 0x002ea2000c101b00 */
[----:B------:R-:W-:Y:S01]  /*04b0*/  IADD3 R0, P1, PT, R2, 0x18, RZ ;  /* 0x0000001802007810 */ /* 0x000fe20007f3e0ff */
[----:B------:R-:W-:Y:S01]  /*04c0*/  BSSY.RECONVERGENT B1, `(.L_x_6) ;  /* 0x0000016000017945 */ /* 0x000fe20003800200 */
[----:B------:R-:W-:-:S03]  /*04d0*/  CS2R R6, SRZ ;  /* 0x0000000000067805 */ /* 0x000fc6000001ff00 */
[----:B------:R-:W-:Y:S01]  /*04e0*/  IMAD.X R9, RZ, RZ, R3, P1 ;  /* 0x000000ffff097224 */ /* 0x000fe200008e0603 */
[----:B--2---:R-:W-:-:S04]  /*04f0*/  ISETP.NE.U32.AND P0, PT, R10, RZ, PT ;  /* 0x000000ff0a00720c */ /* 0x004fc80003f05070 */
[----:B------:R-:W-:-:S13]  /*0500*/  ISETP.NE.AND.EX P0, PT, R11, RZ, PT, P0 ;  /* 0x000000ff0b00720c */ /* 0x000fda0003f05300 */
[----:B------:R-:W-:Y:S05]  /*0510*/  @!P0 BRA `(.L_x_7) ;  /* 0x0000000000408947 */ /* 0x000fea0003800000 */
[----:B------:R-:W-:Y:S02]  /*0520*/  IMAD.MOV.U32 R6, RZ, RZ, R10 ;  /* 0x000000ffff067224 */ /* 0x000fe400078e000a */
[----:B------:R-:W-:-:S07]  /*0530*/  IMAD.MOV.U32 R7, RZ, RZ, R11 ;  /* 0x000000ffff077224 */ /* 0x000fce00078e000b */
.L_x_8:
[----:B------:R-:W-:Y:S01]  /*0540*/  MOV R2, R6 ;  /* 0x0000000600027202 */ /* 0x000fe20000000f00 */
[----:B------:R-:W-:-:S05]  /*0550*/  IMAD.MOV.U32 R3, RZ, RZ, R7 ;  /* 0x000000ffff037224 */ /* 0x000fca00078e0007 */
[----:B------:R-:W2:Y:S01]  /*0560*/  LD.E R6, desc[UR36][R2.64+0x10] ;  /* 0x0000102402067980 */ /* 0x000ea2000c101900 */
[----:B------:R-:W-:Y:S01]  /*0570*/  IMAD.MOV.U32 R7, RZ, RZ, R3 ;  /* 0x000000ffff077224 */ /* 0x000fe200078e0003 */
[----:B--2---:R-:W-:Y:S01]  /*0580*/  ISETP.GT.AND P0, PT, R6, 0x14, PT ;  /* 0x000000140600780c */ /* 0x004fe20003f04270 */
[----:B------:R-:W-:-:S12]  /*0590*/  IMAD.MOV.U32 R6, RZ, RZ, R2 ;  /* 0x000000ffff067224 */ /* 0x000fd800078e0002 */
[----:B------:R-:W-:Y:S05]  /*05a0*/  @P0 BRA `(.L_x_7) ;  /* 0x00000000001c0947 */ /* 0x000fea0003800000 */
[----:B------:R-:W2:Y:S01]  /*05b0*/  LD.E.64 R6, desc[UR36][R2.64+0x18] ;  /* 0x0000182402067980 */ /* 0x000ea2000c101b00 */
[----:B------:R-:W-:-:S05]  /*05c0*/  IADD3 R0, P1, PT, R2, 0x18, RZ ;  /* 0x0000001802007810 */ /* 0x000fca0007f3e0ff */
[----:B------:R-:W-:Y:S01]  /*05d0*/  IMAD.X R9, RZ, RZ, R3, P1 ;  /* 0x000000ffff097224 */ /* 0x000fe200008e0603 */
[----:B--2---:R-:W-:-:S04]  /*05e0*/  ISETP.NE.U32.AND P0, PT, R6, RZ, PT ;  /* 0x000000ff0600720c */ /* 0x004fc80003f05070 */
[----:B------:R-:W-:-:S13]  /*05f0*/  ISETP.NE.AND.EX P0, PT, R7, RZ, PT, P0 ;  /* 0x000000ff0700720c */ /* 0x000fda0003f05300 */
[----:B------:R-:W-:Y:S05]  /*0600*/  @P0 BRA `(.L_x_8) ;  /* 0xfffffffc00cc0947 */ /* 0x000fea000383ffff */
[----:B------:R-:W-:-:S07]  /*0610*/  CS2R R6, SRZ ;  /* 0x0000000000067805 */ /* 0x000fce000001ff00 */
.L_x_7:
[----:B------:R-:W-:Y:S05]  /*0620*/  BSYNC.RECONVERGENT B1 ;  /* 0x0000000000017941 */ /* 0x000fea0003800200 */
.L_x_6:
[----:B------:R-:W-:Y:S01]  /*0630*/  MOV R2, R0 ;  /* 0x0000000000027202 */ /* 0x000fe20000000f00 */
[----:B------:R-:W-:Y:S01]  /*0640*/  IMAD.MOV.U32 R3, RZ, RZ, R9 ;  /* 0x000000ffff037224 */ /* 0x000fe200078e0009 */
[----:B------:R0:W-:Y:S04]  /*0650*/  ST.E.64 desc[UR36][R4.64+0x18], R6 ;  /* 0x0000180604007985 */ /* 0x0001e8000c101b24 */
[----:B------:R0:W-:Y:S02]  /*0660*/  ST.E.64 desc[UR36][R2.64], R4 ;  /* 0x0000000402007985 */ /* 0x0001e4000c101b24 */
.L_x_5:
[----:B------:R-:W-:Y:S05]  /*0670*/  BSYNC.RECONVERGENT B0 ;  /* 0x0000000000007941 */ /* 0x000fea0003800200 */
.L_x_4:
[----:B------:R-:W-:Y:S01]  /*0680*/  MOV R0, 0x0 ;  /* 0x0000000000007802 */ /* 0x000fe20000000f00 */
[----:B01----:R-:W-:Y:S02]  /*0690*/  IMAD.MOV.U32 R4, RZ, RZ, 0x20 ;  /* 0x00000020ff047424 */ /* 0x003fe400078e00ff */
[----:B------:R-:W-:Y:S01]  /*06a0*/  IMAD.MOV.U32 R5, RZ, RZ, RZ ;  /* 0x000000ffff057224 */ /* 0x000fe200078e00ff */
[----:B------:R0:W1:Y:S06]  /*06b0*/  LDC.64 R2, c[0x4][R0] ;  /* 0x0100000000027b82 */ /* 0x00006c0000000a00 */
[----:B------:R-:W-:-:S07]  /*06c0*/  LEPC R20, `(.L_x_9) ;  /* 0x000000001014794e */ /* 0x000fce0000000000 */
[----:B01----:R-:W-:Y:S05]  /*06d0*/  CALL.ABS.NOINC R2 ;  /* 0x0000000002007343 */ /* 0x003fea0003c00000 */
.L_x_9:
[----:B------:R-:W0:Y:S01]  /*06e0*/  LDC.64 R6, c[0x4][0x10] ;  /* 0x01000400ff067b82 */ /* 0x000e220000000a00 */
[----:B------:R-:W-:Y:S02]  /*06f0*/  HFMA2 R9, -RZ, RZ, 0, 5.9604644775390625e-08 ;  /* 0x00000001ff097431 */ /* 0x000fe400000001ff */
[----:B------:R-:W-:Y:S01]  /*0700*/  IMAD.MOV.U32 R8, RZ, RZ, 0x8 ;  /* 0x00000008ff087424 */ /* 0x000fe200078e00ff */
[----:B------:R1:W-:Y:S01]  /*0710*/  ST.E.64 desc[UR36][R4.64+0x18], RZ ;  /* 0x000018ff04007985 */ /* 0x0003e2000c101b24 */
[----:B------:R-:W-:Y:S02]  /*0720*/  IMAD.MOV.U32 R11, RZ, RZ, 0x3 ;  /* 0x00000003ff0b7424 */ /* 0x000fe400078e00ff */
[----:B------:R-:W-:Y:S02]  /*0730*/  IMAD.MOV.U32 R10, RZ, RZ, RZ ;  /* 0x000000ffff0a7224 */ /* 0x000fe400078e00ff */
[----:B------:R-:W-:Y:S01]  /*0740*/  IMAD.MOV.U32 R12, RZ, RZ, RZ ;  /* 0x000000ffff0c7224 */ /* 0x000fe200078e00ff */
[----:B------:R1:W-:Y:S01]  /*0750*/  ST.E.64 desc[UR36][R4.64+0x10], R8 ;  /* 0x0000100804007985 */ /* 0x0003e2000c101b24 */
[----:B------:R-:W-:-:S03]  /*0760*/  IMAD.MOV.U32 R13, RZ, RZ, 0x1 ;  /* 0x00000001ff0d7424 */ /* 0x000fc600078e00ff */
        /* <DEDUP_REMOVED lines=12> */
[----:B------:R-:W-:Y:S02]  /*0830*/  CS2R R6, SRZ ;  /* 0x0000000000067805 */ /* 0x000fe4000001ff00 */
[----:B------:R-:W-:Y:S02]  /*0840*/  IADD3.X R9, PT, PT, RZ, R3, RZ, P1, !PT ;  /* 0x00000003ff097210 */ /* 0x000fe40000ffe4ff */
[----:B--2---:R-:W-:-:S04]  /*0850*/  ISETP.NE.U32.AND P0, PT, R10, RZ, PT ;  /* 0x000000ff0a00720c */ /* 0x004fc80003f05070 */
[----:B------:R-:W-:-:S13]  /*0860*/  ISETP.NE.AND.EX P0, PT, R11, RZ, PT, P0 ;  /* 0x000000ff0b00720c */ /* 0x000fda0003f05300 */
[----:B------:R-:W-:Y:S05]  /*0870*/  @!P0 BRA `(.L_x_13) ;  /* 0x0000000000408947 */ /* 0x000fea0003800000 */
[----:B------:R-:W-:Y:S02]  /*0880*/  IMAD.MOV.U32 R6, RZ, RZ, R10 ;  /* 0x000000ffff067224 */ /* 0x000fe400078e000a */
[----:B------:R-:W-:-:S07]  /*0890*/  IMAD.MOV.U32 R7, RZ, RZ, R11 ;  /* 0x000000ffff077224 */ /* 0x000fce00078e000b */
.L_x_14:
[----:B------:R-:W-:Y:S02]  /*08a0*/  IMAD.MOV.U32 R2, RZ, RZ, R6 ;  /* 0x000000ffff027224 */ /* 0x000fe400078e0006 */
[----:B------:R-:W-:-:S05]  /*08b0*/  IMAD.MOV.U32 R3, RZ, RZ, R7 ;  /* 0x000000ffff037224 */ /* 0x000fca00078e0007 */
[----:B------:R-:W2:Y:S01]  /*08c0*/  LD.E R6, desc[UR36][R2.64+0x10] ;  /* 0x0000102402067980 */ /* 0x000ea2000c101900 */
[----:B------:R-:W-:Y:S01]  /*08d0*/  IMAD.MOV.U32 R7, RZ, RZ, R3 ;  /* 0x000000ffff077224 */ /* 0x000fe200078e0003 */
[----:B--2---:R-:W-:Y:S02]  /*08e0*/  ISETP.GT.AND P0, PT, R6, 0x7, PT ;  /* 0x000000070600780c */ /* 0x004fe40003f04270 */
[----:B------:R-:W-:-:S11]  /*08f0*/  MOV R6, R2 ;  /* 0x0000000200067202 */ /* 0x000fd60000000f00 */
        /* <DEDUP_REMOVED lines=8> */
.L_x_13:
[----:B------:R-:W-:Y:S05]  /*0980*/  BSYNC.RECONVERGENT B1 ;  /* 0x0000000000017941 */ /* 0x000fea0003800200 */
.L_x_12:
[----:B------:R-:W-:Y:S01]  /*0990*/  IMAD.MOV.U32 R2, RZ, RZ, R0 ;  /* 0x000000ffff027224 */ /* 0x000fe200078e0000 */
[----:B------:R0:W-:Y:S01]  /*09a0*/  ST.E.64 desc[UR36][R4.64+0x18], R6 ;  /* 0x0000180604007985 */ /* 0x0001e2000c101b24 */
[----:B------:R-:W-:-:S05]  /*09b0*/  IMAD.MOV.U32 R3, RZ, RZ, R9 ;  /* 0x000000ffff037224 */ /* 0x000fca00078e0009 */
[----:B------:R0:W-:Y:S02]  /*09c0*/  ST.E.64 desc[UR36][R2.64], R4 ;  /* 0x0000000402007985 */ /* 0x0001e4000c101b24 */
.L_x_11:
[----:B------:R-:W-:Y:S05]  /*09d0*/  BSYNC.RECONVERGENT B0 ;  /* 0x0000000000007941 */ /* 0x000fea0003800200 */
.L_x_10:
[----:B------:R-:W-:Y:S01]  /*09e0*/  MOV R0, 0x0 ;  /* 0x0000000000007802 */ /* 0x000fe20000000f00 */
[----:B01----:R-:W-:Y:S02]  /*09f0*/  HFMA2 R4, -RZ, RZ, 0, 1.9073486328125e-06 ;  /* 0x00000020ff047431 */ /* 0x003fe400000001ff */
[----:B------:R-:W-:Y:S01]  /*0a00*/  IMAD.MOV.U32 R5, RZ, RZ, RZ ;  /* 0x000000ffff057224 */ /* 0x000fe200078e00ff */
[----:B------:R0:W1:Y:S06]  /*0a10*/  LDC.64 R2, c[0x4][R0] ;  /* 0x0100000000027b82 */ /* 0x00006c0000000a00 */
[----:B------:R-:W-:-:S07]  /*0a20*/  LEPC R20, `(.L_x_15) ;  /* 0x000000001014794e */ /* 0x000fce0000000000 */
[----:B01----:R-:W-:Y:S05]  /*0a30*/  CALL.ABS.NOINC R2 ;  /* 0x0000000002007343 */ /* 0x003fea0003c00000 */
.L_x_15:
[----:B------:R-:W0:Y:S01]  /*0a40*/  LDC.64 R6, c[0x4][0x10] ;  /* 0x01000400ff067b82 */ /* 0x000e220000000a00 */
[----:B------:R-:W-:Y:S02]  /*0a50*/  HFMA2 R11, -RZ, RZ, 0, 1.78813934326171875e-07 ;  /* 0x00000003ff0b7431 */ /* 0x000fe400000001ff */
[----:B------:R-:W-:Y:S01]  /*0a60*/  IMAD.MOV.U32 R8, RZ, RZ, 0x5 ;  /* 0x00000005ff087424 */ /* 0x000fe200078e00ff */
[----:B------:R1:W-:Y:S01]  /*0a70*/  ST.E.64 desc[UR36][R4.64+0x18], RZ ;  /* 0x000018ff04007985 */ /* 0x0003e2000c101b24 */
[----:B------:R-:W-:Y:S02]  /*0a80*/  IMAD.MOV.U32 R9, RZ, RZ, 0x2 ;  /* 0x00000002ff097424 */ /* 0x000fe400078e00ff */
[----:B------:R-:W-:Y:S02]  /*0a90*/  IMAD.MOV.U32 R10, RZ, RZ, 0x2 ;  /* 0x00000002ff0a7424 */ /* 0x000fe400078e00ff */
        /* <DEDUP_REMOVED lines=20> */
[----:B------:R-:W-:Y:S01]  /*0be0*/  IMAD.MOV.U32 R6, RZ, RZ, R10 ;  /* 0x000000ffff067224 */ /* 0x000fe200078e000a */
[----:B------:R-:W-:-:S07]  /*0bf0*/  MOV R7, R11 ;  /* 0x0000000b00077202 */ /* 0x000fce0000000f00 */
.L_x_20:
[----:B------:R-:W-:Y:S02]  /*0c00*/  IMAD.MOV.U32 R2, RZ, RZ, R6 ;  /* 0x000000ffff027224 */ /* 0x000fe400078e0006 */
[----:B------:R-:W-:-:S05]  /*0c10*/  IMAD.MOV.U32 R3, RZ, RZ, R7 ;  /* 0x000000ffff037224 */ /* 0x000fca00078e0007 */
[----:B------:R-:W2:Y:S01]  /*0c20*/  LD.E R6, desc[UR36][R2.64+0x10] ;  /* 0x0000102402067980 */ /* 0x000ea2000c101900 */
[----:B------:R-:W-:Y:S01]  /*0c30*/  IMAD.MOV.U32 R7, RZ, RZ, R3 ;  /* 0x000000ffff077224 */ /* 0x000fe200078e0003 */
[----:B--2---:R-:W-:Y:S01]  /*0c40*/  ISETP.GT.AND P0, PT, R6, 0x4, PT ;  /* 0x000000040600780c */ /* 0x004fe20003f04270 */
[----:B------:R-:W-:-:S12]  /*0c50*/  IMAD.MOV.U32 R6, RZ, RZ, R2 ;  /* 0x000000ffff067224 */ /* 0x000fd800078e0002 */
[----:B------:R-:W-:Y:S05]  /*0c60*/  @P0 BRA `(.L_x_19) ;  /* 0x00000000001c0947 */ /* 0x000fea0003800000 */
[----:B------:R-:W2:Y:S01]  /*0c70*/  LD.E.64 R6, desc[UR36][R2.64+0x18] ;  /* 0x0000182402067980 */ /* 0x000ea2000c101b00 */
[----:B------:R-:W-:-:S04]  /*0c80*/  IADD3 R0, P1, PT, R2, 0x18, RZ ;  /* 0x0000001802007810 */ /* 0x000fc80007f3e0ff */
[----:B------:R-:W-:Y:S02]  /*0c90*/  IADD3.X R9, PT, PT, RZ, R3, RZ, P1, !PT ;  /* 0x00000003ff097210 */ /* 0x000fe40000ffe4ff */
[----:B--2---:R-:W-:-:S04]  /*0ca0*/  ISETP.NE.U32.AND P0, PT, R6, RZ, PT ;  /* 0x000000ff0600720c */ /* 0x004fc80003f05070 */
[----:B------:R-:W-:-:S13]  /*0cb0*/  ISETP.NE.AND.EX P0, PT, R7, RZ, PT, P0 ;  /* 0x000000ff0700720c */ /* 0x000fda0003f05300 */
[----:B------:R-:W-:Y:S05]  /*0cc0*/  @P0 BRA `(.L_x_20) ;  /* 0xfffffffc00cc0947 */ /* 0x000fea000383ffff */
[----:B------:R-:W-:-:S07]  /*0cd0*/  CS2R R6, SRZ ;  /* 0x0000000000067805 */ /* 0x000fce000001ff00 */
.L_x_19:
[----:B------:R-:W-:Y:S05]  /*0ce0*/  BSYNC.RECONVERGENT B1 ;  /* 0x0000000000017941 */ /* 0x000fea0003800200 */
.L_x_18:
[----:B------:R-:W-:Y:S01]  /*0cf0*/  IMAD.MOV.U32 R2, RZ, RZ, R0 ;  /* 0x000000ffff027224 */ /* 0x000fe200078e0000 */
[----:B------:R0:W-:Y:S01]  /*0d00*/  ST.E.64 desc[UR36][R4.64+0x18], R6 ;  /* 0x0000180604007985 */ /* 0x0001e2000c101b24 */
[----:B------:R-:W-:-:S05]  /*0d10*/  IMAD.MOV.U32 R3, RZ, RZ, R9 ;  /* 0x000000ffff037224 */ /* 0x000fca00078e0009 */
[----:B------:R0:W-:Y:S02]  /*0d20*/  ST.E.64 desc[UR36][R2.64], R4 ;  /* 0x0000000402007985 */ /* 0x0001e4000c101b24 */
.L_x_17:
[----:B------:R-:W-:Y:S05]  /*0d30*/  BSYNC.RECONVERGENT B0 ;  /* 0x0000000000007941 */ /* 0x000fea0003800200 */
.L_x_16:
[----:B------:R-:W-:Y:S01]  /*0d40*/  MOV R0, 0x0 ;  /* 0x0000000000007802 */ /* 0x000fe20000000f00 */
[----:B01----:R-:W-:Y:S02]  /*0d50*/  IMAD.MOV.U32 R4, RZ, RZ, 0x20 ;  /* 0x00000020ff047424 */ /* 0x003fe400078e00ff */
[----:B------:R-:W-:Y:S01]  /*0d60*/  IMAD.MOV.U32 R5, RZ, RZ, RZ ;  /* 0x000000ffff057224 */ /* 0x000fe200078e00ff */
[----:B------:R0:W1:Y:S06]  /*0d70*/  LDC.64 R2, c[0x4][R0] ;  /* 0x0100000000027b82 */ /* 0x00006c0000000a00 */
[----:B------:R-:W-:-:S07]  /*0d80*/  LEPC R20, `(.L_x_21) ;  /* 0x000000001014794e */ /* 0x000fce0000000000 */
[----:B01----:R-:W-:Y:S05]  /*0d90*/  CALL.ABS.NOINC R2 ;  /* 0x0000000002007343 */ /* 0x003fea0003c00000 */
.L_x_21:
[----:B------:R-:W0:Y:S01]  /*0da0*/  LDC.64 R6, c[0x4][0x10] ;  /* 0x01000400ff067b82 */ /* 0x000e220000000a00 */
[----:B------:R-:W-:Y:S02]  /*0db0*/  HFMA2 R8, -RZ, RZ, 0, 7.152557373046875e-07 ;  /* 0x0000000cff087431 */ /* 0x000fe400000001ff */
[----:B------:R-:W-:Y:S01]  /*0dc0*/  IMAD.MOV.U32 R9, RZ, RZ, 0x3 ;  /* 0x00000003ff097424 */ /* 0x000fe200078e00ff */
[----:B------:R-:W-:Y:S01]  /*0dd0*/  MOV R13, 0x3 ;  /* 0x00000003000d7802 */ /* 0x000fe20000000f00 */
[----:B------:R-:W-:Y:S01]  /*0de0*/  IMAD.MOV.U32 R10, RZ, RZ, 0x1 ;  /* 0x00000001ff0a7424 */ /* 0x000fe200078e00ff */
[----:B------:R1:W-:Y:S01]  /*0df0*/  ST.E.64 desc[UR36][R4.64+0x18], RZ ;  /* 0x000018ff04007985 */ /* 0x0003e2000c101b24 */
[----:B------:R-:W-:Y:S02]  /*0e00*/  IMAD.MOV.U32 R11, RZ, RZ, 0x4 ;  /* 0x00000004ff0b7424 */ /* 0x000fe400078e00ff */
[----:B------:R-:W-:Y:S01]  /*0e10*/  IMAD.MOV.U32 R12, RZ, RZ, 0x2 ;  /* 0x00000002ff0c7424 */ /* 0x000fe200078e00ff */
[----:B------:R1:W-:Y:S04]  /*0e20*/  ST.E.64 desc[UR36][R4.64+0x10], R8 ;  /* 0x0000100804007985 */ /* 0x0003e8000c101b24 */
        /* <DEDUP_REMOVED lines=19> */
.L_x_26:
[----:B------:R-:W-:Y:S01]  /*0f60*/  IMAD.MOV.U32 R2, RZ, RZ, R6 ;  /* 0x000000ffff027224 */ /* 0x000fe200078e0006 */
[----:B------:R-:W-:-:S05]  /*0f70*/  MOV R3, R7 ;  /* 0x0000000700037202 */ /* 0x000fca0000000f00 */
        /* <DEDUP_REMOVED lines=12> */
.L_x_25:
[----:B------:R-:W-:Y:S05]  /*1040*/  BSYNC.RECONVERGENT B1 ;  /* 0x0000000000017941 */ /* 0x000fea0003800200 */
.L_x_24:
[----:B------:R-:W-:Y:S01]  /*1050*/  IMAD.MOV.U32 R2, RZ, RZ, R0 ;  /* 0x000000ffff027224 */ /* 0x000fe200078e0000 */
[----:B------:R-:W-:Y:S01]  /*1060*/  MOV R3, R9 ;  /* 0x0000000900037202 */ /* 0x000fe20000000f00 */
[----:B------:R0:W-:Y:S04]  /*1070*/  ST.E.64 desc[UR36][R4.64+0x18], R6 ;  /* 0x0000180604007985 */ /* 0x0001e8000c101b24 */
[----:B------:R0:W-:Y:S02]  /*1080*/  ST.E.64 desc[UR36][R2.64], R4 ;  /* 0x0000000402007985 */ /* 0x0001e4000c101b24 */
.L_x_23:
[----:B------:R-:W-:Y:S05]  /*1090*/  BSYNC.RECONVERGENT B0 ;  /* 0x0000000000007941 */ /* 0x000fea0003800200 */
.L_x_22:
[----:B------:R-:W-:Y:S01]  /*10a0*/  MOV R0, 0x8 ;  /* 0x0000000800007802 */ /* 0x000fe20000000f00 */
[----:B------:R-:W2:Y:S01]  /*10b0*/  LDCU.64 UR4, c[0x4][0x28] ;  /* 0x01000500ff0477ac */ /* 0x000ea20008000a00 */
[----:B01----:R-:W-:Y:S02]  /*10c0*/  CS2R R6, SRZ ;  /* 0x0000000000067805 */ /* 0x003fe4000001ff00 */
[----:B------:R0:W1:Y:S01]  /*10d0*/  LDC.64 R2, c[0x4][R0] ;  /* 0x0100000000027b82 */ /* 0x0000620000000a00 */
[----:B--2---:R-:W-:Y:S02]  /*10e0*/  IMAD.U32 R4, RZ, RZ, UR4 ;  /* 0x00000004ff047e24 */ /* 0x004fe4000f8e00ff */
[----:B0-----:R-:W-:-:S07]  /*10f0*/  IMAD.U32 R5, RZ, RZ, UR5 ;  /* 0x00000005ff057e24 */ /* 0x001fce000f8e00ff */
[----:B------:R-:W-:-:S07]  /*1100*/  LEPC R20, `(.L_x_27) ;  /* 0x000000001014794e */ /* 0x000fce0000000000 */
[----:B-1----:R-:W-:Y:S05]  /*1110*/  CALL.ABS.NOINC R2 ;  /* 0x0000000002007343 */ /* 0x002fea0003c00000 */
.L_x_27:
[----:B------:R-:W0:Y:S02]  /*1120*/  LDC.64 R2, c[0x4][0x10] ;  /* 0x01000400ff027b82 */ /* 0x000e240000000a00 */
[----:B0-----:R-:W2:Y:S06]  /*1130*/  LDG.E.64 R4, desc[UR36][R2.64] ;  /* 0x0000002402047981 */ /* 0x001eac000c1e1b00 */
[----:B------:R-:W0:Y:S01]  /*1140*/  LDC.64 R8, c[0x0][0x380] ;  /* 0x0000e000ff087b82 */ /* 0x000e220000000a00 */
[----:B--2---:R-:W0:Y:S04]  /*1150*/  LD.E.64 R12, desc[UR36][R4.64] ;  /* 0x00000024040c7980 */ /* 0x004e28000c101b00 */
[----:B------:R-:W2:Y:S04]  /*1160*/  LD.E.64 R14, desc[UR36][R4.64+0x8] ;  /* 0x00000824040e7980 */ /* 0x000ea8000c101b00 */
[----:B------:R-:W3:Y:S04]  /*1170*/  LD.E.64 R16, desc[UR36][R4.64+0x10] ;  /* 0x0000102404107980 */ /* 0x000ee8000c101b00 */
[----:B------:R-:W4:Y:S04]  /*1180*/  LD.E.64 R6, desc[UR36][R4.64+0x18] ;  /* 0x0000182404067980 */ /* 0x000f28000c101b00 */
[----:B0-----:R0:W-:Y:S04]  /*1190*/  STG.E.64 desc[UR36][R8.64], R12 ;  /* 0x0000000c08007986 */ /* 0x0011e8000c101b24 */
[----:B--2---:R0:W-:Y:S04]  /*11a0*/  STG.E.64 desc[UR36][R8.64+0x8], R14 ;  /* 0x0000080e08007986 */ /* 0x0041e8000c101b24 */
[----:B---3--:R0:W-:Y:S04]  /*11b0*/  STG.E.64 desc[UR36][R8.64+0x10], R16 ;  /* 0x0000101008007986 */ /* 0x0081e8000c101b24 */
[----:B----4-:R0:W-:Y:S04]  /*11c0*/  STG.E.64 desc[UR36][R8.64+0x18], R6 ;  /* 0x0000180608007986 */ /* 0x0101e8000c101b24 */
[----:B------:R-:W2:Y:S04]  /*11d0*/  LDG.E.64 R10, desc[UR36][R2.64] ;  /* 0x00000024020a7981 */ /* 0x000ea8000c1e1b00 */
[----:B--2---:R-:W2:Y:S01]  /*11e0*/  LD.E.64 R22, desc[UR36][R10.64+0x18] ;  /* 0x000018240a167980 */ /* 0x004ea2000c101b00 */
[----:B------:R-:W-:Y:S01]  /*11f0*/  BSSY.RECONVERGENT B0, `(.L_x_28) ;  /* 0x000001a000007945 */ /* 0x000fe20003800200 */
[----:B------:R-:W-:-:S02]  /*1200*/  MOV R0, 0x8 ;  /* 0x0000000800007802 */ /* 0x000fc40000000f00 */
[----:B--2---:R-:W-:-:S04]  /*1210*/  ISETP.NE.U32.AND P0, PT, R22, RZ, PT ;  /* 0x000000ff1600720c */ /* 0x004fc80003f05070 */
[----:B------:R-:W-:-:S13]  /*1220*/  ISETP.NE.AND.EX P0, PT, R23, RZ, PT, P0 ;  /* 0x000000ff1700720c */ /* 0x000fda0003f05300 */
[----:B0-----:R-:W-:Y:S05]  /*1230*/  @!P0 BRA `(.L_x_29) ;  /* 0x0000000000548947 */ /* 0x001fea0003800000 */
[----:B------:R-:W0:Y:S01]  /*1240*/  LDC.64 R4, c[0x0][0x380] ;  /* 0x0000e000ff047b82 */ /* 0x000e220000000a00 */
[----:B------:R-:W-:-:S07]  /*1250*/  IMAD.MOV.U32 R15, RZ, RZ, RZ ;  /* 0x000000ffff0f7224 */ /* 0x000fce00078e00ff */
.L_x_30:
[----:B------:R-:W-:Y:S01]  /*1260*/  IMAD.MOV.U32 R12, RZ, RZ, R22 ;  /* 0x000000ffff0c7224 */ /* 0x000fe200078e0016 */
[----:B------:R-:W-:-:S05]  /*1270*/  MOV R13, R23 ;  /* 0x00000017000d7202 */ /* 0x000fca0000000f00 */
[----:B------:R-:W2:Y:S04]  /*1280*/  LD.E.64 R16, desc[UR36][R12.64] ;  /* 0x000000240c107980 */ /* 0x000ea8000c101b00 */
[----:B------:R-:W3:Y:S04]  /*1290*/  LD.E.64 R18, desc[UR36][R12.64+0x8] ;  /* 0x000008240c127980 */ /* 0x000ee8000c101b00 */
[----:B------:R-:W4:Y:S04]  /*12a0*/  LD.E.64 R20, desc[UR36][R12.64+0x10] ;  /* 0x000010240c147980 */ /* 0x000f28000c101b00 */
[----:B------:R-:W5:Y:S01]  /*12b0*/  LD.E.64 R8, desc[UR36][R12.64+0x18] ;  /* 0x000018240c087980 */ /* 0x000f62000c101b00 */
[----:B0-----:R-:W-:-:S05]  /*12c0*/  IMAD.WIDE.U32 R6, R15, 0x20, R4 ;  /* 0x000000200f067825 */ /* 0x001fca00078e0004 */
[----:B--2---:R1:W-:Y:S04]  /*12d0*/  STG.E.64 desc[UR36][R6.64+0x20], R16 ;  /* 0x0000201006007986 */ /* 0x0043e8000c101b24 */
[----:B---3--:R1:W-:Y:S04]  /*12e0*/  STG.E.64 desc[UR36][R6.64+0x28], R18 ;  /* 0x0000281206007986 */ /* 0x0083e8000c101b24 */
[----:B----4-:R1:W-:Y:S04]  /*12f0*/  STG.E.64 desc[UR36][R6.64+0x30], R20 ;  /* 0x0000301406007986 */ /* 0x0103e8000c101b24 */
[----:B-----5:R1:W-:Y:S04]  /*1300*/  STG.E.64 desc[UR36][R6.64+0x38], R8 ;  /* 0x0000380806007986 */ /* 0x0203e8000c101b24 */
[----:B------:R-:W2:Y:S04]  /*1310*/  LDG.E.64 R10, desc[UR36][R2.64] ;  /* 0x00000024020a7981 */ /* 0x000ea8000c1e1b00 */
[----:B--2---:R-:W2:Y:S04]  /*1320*/  LD.E.64 R10, desc[UR36][R10.64+0x18] ;  /* 0x000018240a0a7980 */ /* 0x004ea8000c101b00 */
[----:B--2---:R1:W-:Y:S04]  /*1330*/  STG.E.64 desc[UR36][R2.64], R10 ;  /* 0x0000000a02007986 */ /* 0x0043e8000c101b24 */
[----:B------:R-:W2:Y:S01]  /*1340*/  LD.E.64 R22, desc[UR36][R10.64+0x18] ;  /* 0x000018240a167980 */ /* 0x000ea2000c101b00 */
[----:B------:R-:W-:Y:S01]  /*1350*/  VIADD R15, R15, 0x1 ;  /* 0x000000010f0f7836 */ /* 0x000fe20000000000 */
[----:B--2---:R-:W-:-:S04]  /*1360*/  ISETP.NE.U32.AND P0, PT, R22, RZ, PT ;  /* 0x000000ff1600720c */ /* 0x004fc80003f05070 */
[----:B------:R-:W-:-:S13]  /*1370*/  ISETP.NE.AND.EX P0, PT, R23, RZ, PT, P0 ;  /* 0x000000ff1700720c */ /* 0x000fda0003f05300 */
[----:B-1----:R-:W-:Y:S05]  /*1380*/  @P0 BRA `(.L_x_30) ;  /* 0xfffffffc00b40947 */ /* 0x002fea000383ffff */
.L_x_29:
[----:B------:R-:W-:Y:S05]  /*1390*/  BSYNC.RECONVERGENT B0 ;  /* 0x0000000000007941 */ /* 0x000fea0003800200 */
.L_x_28:
[----:B------:R0:W1:Y:S01]  /*13a0*/  LDC.64 R2, c[0x4][R0] ;  /* 0x0100000000027b82 */ /* 0x0000620000000a00 */
[----:B------:R-:W2:Y:S01]  /*13b0*/  LDCU.64 UR4, c[0x4][0x30] ;  /* 0x01000600ff0477ac */ /* 0x000ea20008000a00 */
[----:B------:R-:W-:Y:S01]  /*13c0*/  CS2R R6, SRZ ;  /* 0x0000000000067805 */ /* 0x000fe2000001ff00 */
[----:B--2---:R-:W-:Y:S02]  /*13d0*/  IMAD.U32 R4, RZ, RZ, UR4 ;  /* 0x00000004ff047e24 */ /* 0x004fe4000f8e00ff */
[----:B0-----:R-:W-:-:S07]  /*13e0*/  IMAD.U32 R5, RZ, RZ, UR5 ;  /* 0x00000005ff057e24 */ /* 0x001fce000f8e00ff */
[----:B------:R-:W-:-:S07]  /*13f0*/  LEPC R20, `(.L_x_31) ;  /* 0x000000001014794e */ /* 0x000fce0000000000 */
[----:B-1----:R-:W-:Y:S05]  /*1400*/  CALL.ABS.NOINC R2 ;  /* 0x0000000002007343 */ /* 0x002fea0003c00000 */
.L_x_31:
[----:B------:R-:W-:Y:S05]  /*1410*/  EXIT ;  /* 0x000000000000794d */ /* 0x000fea0003800000 */
.L_x_32:
[----:B------:R-:W-:-:S00]  /*1420*/  BRA `(.L_x_32) ;  /* 0xfffffffc00fc7947 */ /* 0x000fc0000383ffff */
[----:B------:R-:W-:-:S00]  /*1430*/  NOP ;  /* 0x0000000000007918 */ /* 0x000fc00000000000 */
        /* <DEDUP_REMOVED lines=12> */
.L_x_33:


//--------------------- .nv.global.init           --------------------------
	.section	.nv.global.init,"aw",@progbits
.nv.global.init:
	.type		$str$3,@object
	.size		$str$3,($str - $str$3)
$str$3:
        /*0000*/ 	.byte	0x20, 0x41, 0x3a, 0x20, 0x25, 0x64, 0x20, 0x0a, 0x00
	.type		$str,@object
	.size		$str,($str$2 - $str)
$str:
        /*0009*/ 	.byte	0x47, 0x55, 0x41, 0x52, 0x44, 0x41, 0x4e, 0x44, 0x4f, 0x20, 0x4e, 0x4f, 0x44, 0x4f, 0x53, 0x20
        /*0019*/ 	.byte	0x45, 0x4e, 0x20, 0x47, 0x50, 0x55, 0x0a, 0x00
	.type		$str$2,@object
	.size		$str$2,($str$4 - $str$2)
$str$2:
        /*0021*/ 	.byte	0x52, 0x45, 0x43, 0x55, 0x50, 0x45, 0x52, 0x41, 0x4e, 0x44, 0x4f, 0x20, 0x4e, 0x4f, 0x44, 0x4f
        /*0031*/ 	.byte	0x53, 0x20, 0x45, 0x4e, 0x20, 0x43, 0x50, 0x55, 0x0a, 0x00
	.type		$str$4,@object
	.size		$str$4,(.L_6 - $str$4)
$str$4:
        /*003b*/ 	.byte	0x73, 0x74, 0x61, 0x72, 0x74, 0x3a, 0x20, 0x25, 0x64, 0x2c, 0x25, 0x64, 0x20, 0x20, 0x20, 0x65
        /*004b*/ 	.byte	0x6e, 0x64, 0x3a, 0x20, 0x25, 0x64, 0x2c, 0x25, 0x64, 0x20, 0x0a, 0x20, 0x00
.L_6:


//--------------------- .nv.shared.reserved.0     --------------------------
	.section	.nv.shared.reserved.0,"aw",@nobits
	.weak		__nv_reservedSMEM_offset_0_alias
	.size		__nv_reservedSMEM_offset_0_alias, 0, 64
	.other		__nv_reservedSMEM_offset_0_alias,@"STO_CUDA_RESERVED_SHARED STV_DEFAULT"
__nv_reservedSMEM_offset_0_alias:
	.zero		0
	.zero		64


//--------------------- .nv.global                --------------------------
	.section	.nv.global,"aw",@nobits
	.align	8
.nv.global:
	.type		pq,@object
	.size		pq,(end_d - pq)
pq:
	.zero		8
	.type		end_d,@object
	.size		end_d,(start_d - end_d)
end_d:
	.zero		8
	.type		start_d,@object
	.size		start_d,(.L_1 - start_d)
start_d:
	.zero		8
.L_1:


//--------------------- .nv.constant0._Z5queueP4nodei --------------------------
	.section	.nv.constant0._Z5queueP4nodei,"a",@progbits
	.sectionflags	@""
	.align	4
.nv.constant0._Z5queueP4nodei:
	.zero		908


//--------------------- SYMBOLS --------------------------

	.type		.nv.reservedSmem.offset0,@object
	.size		.nv.reservedSmem.offset0,0x4
	.type		malloc,@function
	.type		vprintf,@function
